//
// Generated by NVIDIA NVVM Compiler
//
// Compiler Build ID: CL-36424714
// Cuda compilation tools, release 13.0, V13.0.88
// Based on NVVM 20.0.0
//

.version 9.0
.target sm_100
.address_size 64

	// .globl	_Z3addPfS_S_i

.visible .entry _Z3addPfS_S_i(
	.param .u64 .ptr .align 1 _Z3addPfS_S_i_param_0,
	.param .u64 .ptr .align 1 _Z3addPfS_S_i_param_1,
	.param .u64 .ptr .align 1 _Z3addPfS_S_i_param_2,
	.param .u32 _Z3addPfS_S_i_param_3
)
{
	.reg .pred 	%p<7>;
	.reg .b32 	%r<31>;
	.reg .b32 	%f<16>;
	.reg .b64 	%rd<25>;

	ld.param.u64 	%rd4, [_Z3addPfS_S_i_param_0];
	ld.param.u64 	%rd5, [_Z3addPfS_S_i_param_1];
	ld.param.u64 	%rd6, [_Z3addPfS_S_i_param_2];
	ld.param.u32 	%r12, [_Z3addPfS_S_i_param_3];
	cvta.to.global.u64 	%rd1, %rd6;
	cvta.to.global.u64 	%rd2, %rd5;
	cvta.to.global.u64 	%rd3, %rd4;
	mov.u32 	%r13, %ntid.x;
	mov.u32 	%r14, %nctaid.x;
	mul.lo.s32 	%r1, %r13, %r14;
	mov.u32 	%r15, %tid.x;
	mov.u32 	%r16, %ctaid.x;
	mad.lo.s32 	%r29, %r16, %r13, %r15;
	setp.ge.s32 	%p1, %r29, %r12;
	@%p1 bra 	$L__BB0_7;
	add.s32 	%r17, %r29, %r1;
	max.s32 	%r18, %r12, %r17;
	setp.lt.s32 	%p2, %r17, %r12;
	selp.u32 	%r19, 1, 0, %p2;
	add.s32 	%r20, %r17, %r19;
	sub.s32 	%r21, %r18, %r20;
	div.u32 	%r22, %r21, %r1;
	add.s32 	%r3, %r22, %r19;
	and.b32  	%r23, %r3, 3;
	setp.eq.s32 	%p3, %r23, 3;
	@%p3 bra 	$L__BB0_4;
	add.s32 	%r24, %r3, 1;
	and.b32  	%r25, %r24, 3;
	neg.s32 	%r27, %r25;
$L__BB0_3:
	.pragma "nounroll";
	mul.wide.s32 	%rd7, %r29, 4;
	add.s64 	%rd8, %rd1, %rd7;
	add.s64 	%rd9, %rd2, %rd7;
	add.s64 	%rd10, %rd3, %rd7;
	ld.global.f32 	%f1, [%rd10];
	ld.global.f32 	%f2, [%rd9];
	add.f32 	%f3, %f1, %f2;
	st.global.f32 	[%rd8], %f3;
	add.s32 	%r29, %r29, %r1;
	add.s32 	%r27, %r27, 1;
	setp.ne.s32 	%p4, %r27, 0;
	@%p4 bra 	$L__BB0_3;
$L__BB0_4:
	setp.lt.u32 	%p5, %r3, 3;
	@%p5 bra 	$L__BB0_7;
	mul.wide.s32 	%rd15, %r1, 4;
	shl.b32 	%r26, %r1, 2;
$L__BB0_6:
	mul.wide.s32 	%rd11, %r29, 4;
	add.s64 	%rd12, %rd3, %rd11;
	ld.global.f32 	%f4, [%rd12];
	add.s64 	%rd13, %rd2, %rd11;
	ld.global.f32 	%f5, [%rd13];
	add.f32 	%f6, %f4, %f5;
	add.s64 	%rd14, %rd1, %rd11;
	st.global.f32 	[%rd14], %f6;
	add.s64 	%rd16, %rd12, %rd15;
	ld.global.f32 	%f7, [%rd16];
	add.s64 	%rd17, %rd13, %rd15;
	ld.global.f32 	%f8, [%rd17];
	add.f32 	%f9, %f7, %f8;
	add.s64 	%rd18, %rd14, %rd15;
	st.global.f32 	[%rd18], %f9;
	add.s64 	%rd19, %rd16, %rd15;
	ld.global.f32 	%f10, [%rd19];
	add.s64 	%rd20, %rd17, %rd15;
	ld.global.f32 	%f11, [%rd20];
	add.f32 	%f12, %f10, %f11;
	add.s64 	%rd21, %rd18, %rd15;
	st.global.f32 	[%rd21], %f12;
	add.s64 	%rd22, %rd19, %rd15;
	ld.global.f32 	%f13, [%rd22];
	add.s64 	%rd23, %rd20, %rd15;
	ld.global.f32 	%f14, [%rd23];
	add.f32 	%f15, %f13, %f14;
	add.s64 	%rd24, %rd21, %rd15;
	st.global.f32 	[%rd24], %f15;
	add.s32 	%r29, %r26, %r29;
	setp.lt.s32 	%p6, %r29, %r12;
	@%p6 bra 	$L__BB0_6;
$L__BB0_7:
	ret;

}


// ===== COMPILED SASS (sm_100) =====

	.target	sm_100

	.elftype	@"ET_EXEC"


//--------------------- .note.nv.tkinfo           --------------------------
	.section	.note.nv.tkinfo,"",@"SHT_NOTE"
	.sectionflags	@"SHF_NOTE_NV_TKINFO"
	.tkinfo
        /*0018*/ 	.word	0x00000002
        /*0030*/ 	.string	""
        /*0030*/ 	.string	"ptxas"
        /*0030*/ 	.string	"Cuda compilation tools, release 13.0, V13.0.88"
        /*0030*/ 	.string	"Build cuda_13.0.r13.0/compiler.36424714_0"
        /*0030*/ 	.string	"-arch sm_100 -m 64 "



//--------------------- .note.nv.cuinfo           --------------------------
	.section	.note.nv.cuinfo,"",@"SHT_NOTE"
	.sectionflags	@"SHF_NOTE_NV_CUINFO"
        /*0018*/ 	.short	0x0002
        /*001a*/ 	.short	0x0064
        /*001c*/ 	.short	0x0082
	.zero		2


//--------------------- .nv.info                  --------------------------
	.section	.nv.info,"",@"SHT_CUDA_INFO"
	.align	4


	//----- nvinfo : EIATTR_REGCOUNT
	.align		4
        /*0000*/ 	.byte	0x04, 0x2f
        /*0002*/ 	.short	(.L_1 - .L_0)
	.align		4
.L_0:
        /*0004*/ 	.word	index@(_Z3addPfS_S_i)
        /*0008*/ 	.word	0x0000001a


	//----- nvinfo : EIATTR_FRAME_SIZE
	.align		4
.L_1:
        /*000c*/ 	.byte	0x04, 0x11
        /*000e*/ 	.short	(.L_3 - .L_2)
	.align		4
.L_2:
        /*0010*/ 	.word	index@(_Z3addPfS_S_i)
        /*0014*/ 	.word	0x00000000


	//----- nvinfo : EIATTR_MIN_STACK_SIZE
	.align		4
.L_3:
        /*0018*/ 	.byte	0x04, 0x12
        /*001a*/ 	.short	(.L_5 - .L_4)
	.align		4
.L_4:
        /*001c*/ 	.word	index@(_Z3addPfS_S_i)
        /*0020*/ 	.word	0x00000000
.L_5:


//--------------------- .nv.compat                --------------------------
	.section	.nv.compat,"",@"SHT_CUDA_COMPAT_INFO"
	.align	4
        /*0000*/ 	.byte	0x02, 0x09, 0x00, 0x00, 0x02, 0x02, 0x01, 0x00, 0x02, 0x05, 0x05, 0x00, 0x03, 0x07, 0x01, 0x01
        /*0010*/ 	.byte	0x02, 0x03, 0x00, 0x00, 0x02, 0x06, 0x01, 0x00, 0x04, 0x0b, 0x08, 0x00, 0x09, 0x00, 0x00, 0x00
        /*0020*/ 	.byte	0x00, 0x00, 0x00, 0x00


//--------------------- .nv.info._Z3addPfS_S_i    --------------------------
	.section	.nv.info._Z3addPfS_S_i,"",@"SHT_CUDA_INFO"
	.sectionflags	@""
	.align	4


	//----- nvinfo : EIATTR_CUDA_API_VERSION
	.align		4
        /*0000*/ 	.byte	0x04, 0x37
        /*0002*/ 	.short	(.L_7 - .L_6)
.L_6:
        /*0004*/ 	.word	0x00000082


	//----- nvinfo : EIATTR_KPARAM_INFO
	.align		4
.L_7:
        /*0008*/ 	.byte	0x04, 0x17
        /*000a*/ 	.short	(.L_9 - .L_8)
.L_8:
        /*000c*/ 	.word	0x00000000
        /*0010*/ 	.short	0x0003
        /*0012*/ 	.short	0x0018
        /*0014*/ 	.byte	0x00, 0xf0, 0x11, 0x00


	//----- nvinfo : EIATTR_KPARAM_INFO
	.align		4
.L_9:
        /*0018*/ 	.byte	0x04, 0x17
        /*001a*/ 	.short	(.L_11 - .L_10)
.L_10:
        /*001c*/ 	.word	0x00000000
        /*0020*/ 	.short	0x0002
        /*0022*/ 	.short	0x0010
        /*0024*/ 	.byte	0x00, 0xf5, 0x21, 0x00


	//----- nvinfo : EIATTR_KPARAM_INFO
	.align		4
.L_11:
        /*0028*/ 	.byte	0x04, 0x17
        /*002a*/ 	.short	(.L_13 - .L_12)
.L_12:
        /*002c*/ 	.word	0x00000000
        /*0030*/ 	.short	0x0001
        /*0032*/ 	.short	0x0008
        /*0034*/ 	.byte	0x00, 0xf5, 0x21, 0x00


	//----- nvinfo : EIATTR_KPARAM_INFO
	.align		4
.L_13:
        /*0038*/ 	.byte	0x04, 0x17
        /*003a*/ 	.short	(.L_15 - .L_14)
.L_14:
        /*003c*/ 	.word	0x00000000
        /*0040*/ 	.short	0x0000
        /*0042*/ 	.short	0x0000
        /*0044*/ 	.byte	0x00, 0xf5, 0x21, 0x00


	//----- nvinfo : EIATTR_SPARSE_MMA_MASK
	.align		4
.L_15:
        /*0048*/ 	.byte	0x03, 0x50
        /*004a*/ 	.short	0x0000


	//----- nvinfo : EIATTR_MAXREG_COUNT
	.align		4
        /*004c*/ 	.byte	0x03, 0x1b
        /*004e*/ 	.short	0x00ff


	//----- nvinfo : EIATTR_MERCURY_ISA_VERSION
	.align		4
        /*0050*/ 	.byte	0x03, 0x5f
        /*0052*/ 	.short	0x0101


	//----- nvinfo : EIATTR_VRC_CTA_INIT_COUNT
	.align		4
        /*0054*/ 	.byte	0x02, 0x4a
	.zero		1
	.zero		1


	//----- nvinfo : EIATTR_EXIT_INSTR_OFFSETS
	.align		4
        /*0058*/ 	.byte	0x04, 0x1c
        /*005a*/ 	.short	(.L_17 - .L_16)


	//   ....[0]....
.L_16:
        /*005c*/ 	.word	0x00000090


	//   ....[1]....
        /*0060*/ 	.word	0x000003a0


	//   ....[2]....
        /*0064*/ 	.word	0x000005d0


	//----- nvinfo : EIATTR_CRS_STACK_SIZE
	.align		4
.L_17:
        /*0068*/ 	.byte	0x04, 0x1e
        /*006a*/ 	.short	(.L_19 - .L_18)
.L_18:
        /*006c*/ 	.word	0x00000000


	//----- nvinfo : EIATTR_CBANK_PARAM_SIZE
	.align		4
.L_19:
        /*0070*/ 	.byte	0x03, 0x19
        /*0072*/ 	.short	0x001c


	//----- nvinfo : EIATTR_PARAM_CBANK
	.align		4
        /*0074*/ 	.byte	0x04, 0x0a
        /*0076*/ 	.short	(.L_21 - .L_20)
	.align		4
.L_20:
        /*0078*/ 	.word	index@(.nv.constant0._Z3addPfS_S_i)
        /*007c*/ 	.short	0x0380
        /*007e*/ 	.short	0x001c


	//----- nvinfo : EIATTR_SW_WAR
	.align		4
.L_21:
        /*0080*/ 	.byte	0x04, 0x36
        /*0082*/ 	.short	(.L_23 - .L_22)
.L_22:
        /*0084*/ 	.word	0x00000008
.L_23:


//--------------------- .nv.callgraph             --------------------------
	.section	.nv.callgraph,"",@"SHT_CUDA_CALLGRAPH"
	.align	4
	.sectionentsize	8
	.align		4
        /*0000*/ 	.word	0x00000000
	.align		4
        /*0004*/ 	.word	0xffffffff
	.align		4
        /*0008*/ 	.word	0x00000000
	.align		4
        /*000c*/ 	.word	0xfffffffe
	.align		4
        /*0010*/ 	.word	0x00000000
	.align		4
        /*0014*/ 	.word	0xfffffffd
	.align		4
        /*0018*/ 	.word	0x00000000
	.align		4
        /*001c*/ 	.word	0xfffffffc


//--------------------- .text._Z3addPfS_S_i       --------------------------
	.section	.text._Z3addPfS_S_i,"ax",@progbits
	.align	128
        .global         _Z3addPfS_S_i
        .type           _Z3addPfS_S_i,@function
        .size           _Z3addPfS_S_i,(.L_x_5 - _Z3addPfS_S_i)
        .other          _Z3addPfS_S_i,@"STO_CUDA_ENTRY STV_DEFAULT"
_Z3addPfS_S_i:
.text._Z3addPfS_S_i:
[----:B------:R-:W-:Y:S01]  /*0000*/  LDC R1, c[0x0][0x37c] ;  /* 0x0000df00ff017b82 */ /* 0x000fe20000000800 */
[----:B------:R-:W0:Y:S01]  /*0010*/  S2R R3, SR_TID.X ;  /* 0x0000000000037919 */ /* 0x000e220000002100 */
[----:B------:R-:W1:Y:S06]  /*0020*/  LDCU UR4, c[0x0][0x360] ;  /* 0x00006c00ff0477ac */ /* 0x000e6c0008000800 */
[----:B------:R-:W1:Y:S01]  /*0030*/  LDC R0, c[0x0][0x370] ;  /* 0x0000dc00ff007b82 */ /* 0x000e620000000800 */
[----:B------:R-:W0:Y:S01]  /*0040*/  S2R R2, SR_CTAID.X ;  /* 0x0000000000027919 */ /* 0x000e220000002500 */
[----:B------:R-:W2:Y:S01]  /*0050*/  LDCU UR6, c[0x0][0x398] ;  /* 0x00007300ff0677ac */ /* 0x000ea20008000800 */
[----:B-1----:R-:W-:-:S02]  /*0060*/  IMAD R0, R0, UR4, RZ ;  /* 0x0000000400007c24 */ /* 0x002fc4000f8e02ff */
[----:B0-----:R-:W-:-:S05]  /*0070*/  IMAD R3, R2, UR4, R3 ;  /* 0x0000000402037c24 */ /* 0x001fca000f8e0203 */
[----:B--2---:R-:W-:-:S13]  /*0080*/  ISETP.GE.AND P0, PT, R3, UR6, PT ;  /* 0x0000000603007c0c */ /* 0x004fda000bf06270 */
[----:B------:R-:W-:Y:S05]  /*0090*/  @P0 EXIT ;  /* 0x000000000000094d */ /* 0x000fea0003800000 */
[----:B------:R-:W0:Y:S01]  /*00a0*/  I2F.U32.RP R8, R0 ;  /* 0x0000000000087306 */ /* 0x000e220000209000 */
[----:B------:R-:W-:Y:S01]  /*00b0*/  IADD3 R2, PT, PT, R0, R3, RZ ;  /* 0x0000000300027210 */ /* 0x000fe20007ffe0ff */
[----:B------:R-:W1:Y:S01]  /*00c0*/  LDCU.64 UR4, c[0x0][0x358] ;  /* 0x00006b00ff0477ac */ /* 0x000e620008000a00 */
[----:B------:R-:W-:Y:S01]  /*00d0*/  IADD3 R9, PT, PT, RZ, -R0, RZ ;  /* 0x80000000ff097210 */ /* 0x000fe20007ffe0ff */
[----:B------:R-:W-:Y:S01]  /*00e0*/  BSSY.RECONVERGENT B0, `(.L_x_0) ;  /* 0x000002b000007945 */ /* 0x000fe20003800200 */
[C---:B------:R-:W-:Y:S02]  /*00f0*/  ISETP.GE.AND P0, PT, R2.reuse, UR6, PT ;  /* 0x0000000602007c0c */ /* 0x040fe4000bf06270 */
[----:B------:R-:W-:Y:S02]  /*0100*/  VIMNMX R7, PT, PT, R2, UR6, !PT ;  /* 0x0000000602077c48 */ /* 0x000fe4000ffe0100 */
[----:B------:R-:W-:Y:S02]  /*0110*/  SEL R6, RZ, 0x1, P0 ;  /* 0x00000001ff067807 */ /* 0x000fe40000000000 */
[----:B------:R-:W-:-:S02]  /*0120*/  ISETP.NE.U32.AND P2, PT, R0, RZ, PT ;  /* 0x000000ff0000720c */ /* 0x000fc40003f45070 */
[----:B------:R-:W-:Y:S01]  /*0130*/  IADD3 R7, PT, PT, R7, -R2, -R6 ;  /* 0x8000000207077210 */ /* 0x000fe20007ffe806 */
[----:B0-----:R-:W0:Y:S02]  /*0140*/  MUFU.RCP R8, R8 ;  /* 0x0000000800087308 */ /* 0x001e240000001000 */
[----:B0-----:R-:W-:-:S06]  /*0150*/  IADD3 R4, PT, PT, R8, 0xffffffe, RZ ;  /* 0x0ffffffe08047810 */ /* 0x001fcc0007ffe0ff */
[----:B------:R0:W2:Y:S02]  /*0160*/  F2I.FTZ.U32.TRUNC.NTZ R5, R4 ;  /* 0x0000000400057305 */ /* 0x0000a4000021f000 */
[----:B0-----:R-:W-:Y:S02]  /*0170*/  HFMA2 R4, -RZ, RZ, 0, 0 ;  /* 0x00000000ff047431 */ /* 0x001fe400000001ff */
[----:B--2---:R-:W-:-:S04]  /*0180*/  IMAD R9, R9, R5, RZ ;  /* 0x0000000509097224 */ /* 0x004fc800078e02ff */
[----:B------:R-:W-:-:S06]  /*0190*/  IMAD.HI.U32 R8, R5, R9, R4 ;  /* 0x0000000905087227 */ /* 0x000fcc00078e0004 */
[----:B------:R-:W-:-:S05]  /*01a0*/  IMAD.HI.U32 R5, R8, R7, RZ ;  /* 0x0000000708057227 */ /* 0x000fca00078e00ff */
[----:B------:R-:W-:-:S05]  /*01b0*/  IADD3 R2, PT, PT, -R5, RZ, RZ ;  /* 0x000000ff05027210 */ /* 0x000fca0007ffe1ff */
[----:B------:R-:W-:-:S05]  /*01c0*/  IMAD R7, R0, R2, R7 ;  /* 0x0000000200077224 */ /* 0x000fca00078e0207 */
[----:B------:R-:W-:-:S13]  /*01d0*/  ISETP.GE.U32.AND P0, PT, R7, R0, PT ;  /* 0x000000000700720c */ /* 0x000fda0003f06070 */
[----:B------:R-:W-:Y:S02]  /*01e0*/  @P0 IADD3 R7, PT, PT, -R0, R7, RZ ;  /* 0x0000000700070210 */ /* 0x000fe40007ffe1ff */
[----:B------:R-:W-:Y:S02]  /*01f0*/  @P0 IADD3 R5, PT, PT, R5, 0x1, RZ ;  /* 0x0000000105050810 */ /* 0x000fe40007ffe0ff */
[----:B------:R-:W-:-:S13]  /*0200*/  ISETP.GE.U32.AND P1, PT, R7, R0, PT ;  /* 0x000000000700720c */ /* 0x000fda0003f26070 */
[----:B------:R-:W-:Y:S02]  /*0210*/  @P1 IADD3 R5, PT, PT, R5, 0x1, RZ ;  /* 0x0000000105051810 */ /* 0x000fe40007ffe0ff */
[----:B------:R-:W-:-:S04]  /*0220*/  @!P2 LOP3.LUT R5, RZ, R0, RZ, 0x33, !PT ;  /* 0x00000000ff05a212 */ /* 0x000fc800078e33ff */
[----:B------:R-:W-:-:S04]  /*0230*/  IADD3 R2, PT, PT, R6, R5, RZ ;  /* 0x0000000506027210 */ /* 0x000fc80007ffe0ff */
[C---:B------:R-:W-:Y:S02]  /*0240*/  LOP3.LUT R4, R2.reuse, 0x3, RZ, 0xc0, !PT ;  /* 0x0000000302047812 */ /* 0x040fe400078ec0ff */
[----:B------:R-:W-:Y:S02]  /*0250*/  ISETP.GE.U32.AND P1, PT, R2, 0x3, PT ;  /* 0x000000030200780c */ /* 0x000fe40003f26070 */
[----:B------:R-:W-:-:S13]  /*0260*/  ISETP.NE.AND P0, PT, R4, 0x3, PT ;  /* 0x000000030400780c */ /* 0x000fda0003f05270 */
[----:B-1----:R-:W-:Y:S05]  /*0270*/  @!P0 BRA `(.L_x_1) ;  /* 0x0000000000448947 */ /* 0x002fea0003800000 */
[----:B------:R-:W0:Y:S01]  /*0280*/  LDC.64 R4, c[0x0][0x390] ;  /* 0x0000e400ff047b82 */ /* 0x000e220000000a00 */
[----:B------:R-:W-:-:S04]  /*0290*/  IADD3 R2, PT, PT, R2, 0x1, RZ ;  /* 0x0000000102027810 */ /* 0x000fc80007ffe0ff */
[----:B------:R-:W-:-:S03]  /*02a0*/  LOP3.LUT R2, R2, 0x3, RZ, 0xc0, !PT ;  /* 0x0000000302027812 */ /* 0x000fc600078ec0ff */
[----:B------:R-:W1:Y:S01]  /*02b0*/  LDC.64 R6, c[0x0][0x380] ;  /* 0x0000e000ff067b82 */ /* 0x000e620000000a00 */
[----:B------:R-:W-:-:S07]  /*02c0*/  IADD3 R2, PT, PT, -R2, RZ, RZ ;  /* 0x000000ff02027210 */ /* 0x000fce0007ffe1ff */
[----:B------:R-:W2:Y:S02]  /*02d0*/  LDC.64 R8, c[0x0][0x388] ;  /* 0x0000e200ff087b82 */ /* 0x000ea40000000a00 */
.L_x_2:
[----:B--2---:R-:W-:-:S04]  /*02e0*/  IMAD.WIDE R12, R3, 0x4, R8 ;  /* 0x00000004030c7825 */ /* 0x004fc800078e0208 */
[C---:B-1----:R-:W-:Y:S02]  /*02f0*/  IMAD.WIDE R14, R3.reuse, 0x4, R6 ;  /* 0x00000004030e7825 */ /* 0x042fe400078e0206 */
[----:B------:R-:W2:Y:S04]  /*0300*/  LDG.E R13, desc[UR4][R12.64] ;  /* 0x000000040c0d7981 */ /* 0x000ea8000c1e1900 */
[----:B------:R-:W2:Y:S01]  /*0310*/  LDG.E R14, desc[UR4][R14.64] ;  /* 0x000000040e0e7981 */ /* 0x000ea2000c1e1900 */
[----:B0--3--:R-:W-:Y:S01]  /*0320*/  IMAD.WIDE R10, R3, 0x4, R4 ;  /* 0x00000004030a7825 */ /* 0x009fe200078e0204 */
[----:B------:R-:W-:Y:S02]  /*0330*/  IADD3 R2, PT, PT, R2, 0x1, RZ ;  /* 0x0000000102027810 */ /* 0x000fe40007ffe0ff */
[----:B------:R-:W-:-:S02]  /*0340*/  IADD3 R3, PT, PT, R0, R3, RZ ;  /* 0x0000000300037210 */ /* 0x000fc40007ffe0ff */
[----:B------:R-:W-:Y:S01]  /*0350*/  ISETP.NE.AND P0, PT, R2, RZ, PT ;  /* 0x000000ff0200720c */ /* 0x000fe20003f05270 */
[----:B--2---:R-:W-:-:S05]  /*0360*/  FADD R17, R14, R13 ;  /* 0x0000000d0e117221 */ /* 0x004fca0000000000 */
[----:B------:R3:W-:Y:S07]  /*0370*/  STG.E desc[UR4][R10.64], R17 ;  /* 0x000000110a007986 */ /* 0x0007ee000c101904 */
[----:B------:R-:W-:Y:S05]  /*0380*/  @P0 BRA `(.L_x_2) ;  /* 0xfffffffc00d40947 */ /* 0x000fea000383ffff */
.L_x_1:
[----:B------:R-:W-:Y:S05]  /*0390*/  BSYNC.RECONVERGENT B0 ;  /* 0x0000000000007941 */ /* 0x000fea0003800200 */
.L_x_0:
[----:B------:R-:W-:Y:S05]  /*03a0*/  @!P1 EXIT ;  /* 0x000000000000994d */ /* 0x000fea0003800000 */
.L_x_3:
[----:B------:R-:W3:Y:S08]  /*03b0*/  LDC.64 R4, c[0x0][0x380] ;  /* 0x0000e000ff047b82 */ /* 0x000ef00000000a00 */
[----:B------:R-:W0:Y:S01]  /*03c0*/  LDC.64 R6, c[0x0][0x388] ;  /* 0x0000e200ff067b82 */ /* 0x000e220000000a00 */
[----:B---3--:R-:W-:-:S07]  /*03d0*/  IMAD.WIDE R10, R3, 0x4, R4 ;  /* 0x00000004030a7825 */ /* 0x008fce00078e0204 */
[----:B------:R-:W1:Y:S01]  /*03e0*/  LDC.64 R4, c[0x0][0x390] ;  /* 0x0000e400ff047b82 */ /* 0x000e620000000a00 */
[----:B--2---:R-:W2:Y:S01]  /*03f0*/  LDG.E R2, desc[UR4][R10.64] ;  /* 0x000000040a027981 */ /* 0x004ea2000c1e1900 */
[----:B0-----:R-:W-:-:S05]  /*0400*/  IMAD.WIDE R12, R3, 0x4, R6 ;  /* 0x00000004030c7825 */ /* 0x001fca00078e0206 */
[----:B------:R-:W2:Y:S01]  /*0410*/  LDG.E R7, desc[UR4][R12.64] ;  /* 0x000000040c077981 */ /* 0x000ea2000c1e1900 */
[----:B-1----:R-:W-:-:S04]  /*0420*/  IMAD.WIDE R16, R3, 0x4, R4 ;  /* 0x0000000403107825 */ /* 0x002fc800078e0204 */
[----:B------:R-:W-:-:S04]  /*0430*/  IMAD.WIDE R4, R0, 0x4, R10 ;  /* 0x0000000400047825 */ /* 0x000fc800078e020a */
[----:B--2---:R-:W-:Y:S01]  /*0440*/  FADD R19, R2, R7 ;  /* 0x0000000702137221 */ /* 0x004fe20000000000 */
[----:B------:R-:W-:-:S04]  /*0450*/  IMAD.WIDE R6, R0, 0x4, R12 ;  /* 0x0000000400067825 */ /* 0x000fc800078e020c */
[----:B------:R0:W-:Y:S04]  /*0460*/  STG.E desc[UR4][R16.64], R19 ;  /* 0x0000001310007986 */ /* 0x0001e8000c101904 */
[----:B------:R-:W2:Y:S04]  /*0470*/  LDG.E R2, desc[UR4][R4.64] ;  /* 0x0000000404027981 */ /* 0x000ea8000c1e1900 */
[----:B------:R-:W2:Y:S01]  /*0480*/  LDG.E R15, desc[UR4][R6.64] ;  /* 0x00000004060f7981 */ /* 0x000ea2000c1e1900 */
[----:B------:R-:W-:-:S04]  /*0490*/  IMAD.WIDE R8, R0, 0x4, R16 ;  /* 0x0000000400087825 */ /* 0x000fc800078e0210 */
[----:B------:R-:W-:-:S04]  /*04a0*/  IMAD.WIDE R10, R0, 0x4, R4 ;  /* 0x00000004000a7825 */ /* 0x000fc800078e0204 */
[----:B------:R-:W-:-:S04]  /*04b0*/  IMAD.WIDE R12, R0, 0x4, R6 ;  /* 0x00000004000c7825 */ /* 0x000fc800078e0206 */
[----:B--2---:R-:W-:-:S05]  /*04c0*/  FADD R21, R2, R15 ;  /* 0x0000000f02157221 */ /* 0x004fca0000000000 */
        /* <DEDUP_REMOVED lines=8> */
[----:B------:R-:W1:Y:S04]  /*0550*/  LDG.E R4, desc[UR4][R4.64] ;  /* 0x0000000404047981 */ /* 0x000e68000c1e1900 */
[----:B------:R-:W1:Y:S01]  /*0560*/  LDG.E R7, desc[UR4][R6.64] ;  /* 0x0000000406077981 */ /* 0x000e62000c1e1900 */
[C---:B0-----:R-:W-:Y:S01]  /*0570*/  IMAD.WIDE R16, R0.reuse, 0x4, R14 ;  /* 0x0000000400107825 */ /* 0x041fe200078e020e */
[----:B------:R-:W-:-:S04]  /*0580*/  LEA R3, R0, R3, 0x2 ;  /* 0x0000000300037211 */ /* 0x000fc800078e10ff */
[----:B------:R-:W-:Y:S01]  /*0590*/  ISETP.GE.AND P0, PT, R3, UR6, PT ;  /* 0x0000000603007c0c */ /* 0x000fe2000bf06270 */
[----:B-1----:R-:W-:-:S05]  /*05a0*/  FADD R9, R4, R7 ;  /* 0x0000000704097221 */ /* 0x002fca0000000000 */
[----:B------:R2:W-:Y:S07]  /*05b0*/  STG.E desc[UR4][R16.64], R9 ;  /* 0x0000000910007986 */ /* 0x0005ee000c101904 */
[----:B------:R-:W-:Y:S05]  /*05c0*/  @!P0 BRA `(.L_x_3) ;  /* 0xfffffffc00788947 */ /* 0x000fea000383ffff */
[----:B------:R-:W-:Y:S05]  /*05d0*/  EXIT ;  /* 0x000000000000794d */ /* 0x000fea0003800000 */
.L_x_4:
[----:B------:R-:W-:-:S00]  /*05e0*/  BRA `(.L_x_4) ;  /* 0xfffffffc00fc7947 */ /* 0x000fc0000383ffff */
[----:B------:R-:W-:-:S00]  /*05f0*/  NOP ;  /* 0x0000000000007918 */ /* 0x000fc00000000000 */
        /* <DEDUP_REMOVED lines=8> */
.L_x_5:


//--------------------- .nv.shared.reserved.0     --------------------------
	.section	.nv.shared.reserved.0,"aw",@nobits
	.weak		__nv_reservedSMEM_offset_0_alias
	.size		__nv_reservedSMEM_offset_0_alias, 0, 64
	.other		__nv_reservedSMEM_offset_0_alias,@"STO_CUDA_RESERVED_SHARED STV_DEFAULT"
__nv_reservedSMEM_offset_0_alias:
	.zero		0
	.zero		64


//--------------------- .nv.constant0._Z3addPfS_S_i --------------------------
	.section	.nv.constant0._Z3addPfS_S_i,"a",@progbits
	.sectionflags	@""
	.align	4
.nv.constant0._Z3addPfS_S_i:
	.zero		924


//--------------------- SYMBOLS --------------------------

	.type		.nv.reservedSmem.offset0,@object
	.size		.nv.reservedSmem.offset0,0x4
